//
// Generated by NVIDIA NVVM Compiler
//
// Compiler Build ID: CL-36424714
// Cuda compilation tools, release 13.0, V13.0.88
// Based on NVVM 20.0.0
//

.version 9.0
.target sm_100
.address_size 64

	// .globl	_Z10read_cachePxi

.visible .entry _Z10read_cachePxi(
	.param .u64 .ptr .align 1 _Z10read_cachePxi_param_0,
	.param .u32 _Z10read_cachePxi_param_1
)
{
	.reg .pred 	%p<10>;
	.reg .b32 	%r<14>;
	.reg .b64 	%rd<53>;

	ld.param.u64 	%rd14, [_Z10read_cachePxi_param_0];
	ld.param.u32 	%r10, [_Z10read_cachePxi_param_1];
	setp.lt.s32 	%p1, %r10, 1;
	mov.u64 	%rd52, %rd14;
	@%p1 bra 	$L__BB0_13;
	and.b32  	%r1, %r10, 15;
	setp.lt.u32 	%p2, %r10, 16;
	mov.u64 	%rd52, %rd14;
	@%p2 bra 	$L__BB0_4;
	and.b32  	%r11, %r10, 2147483632;
	neg.s32 	%r12, %r11;
	mov.u64 	%rd52, %rd14;
$L__BB0_3:
	.pragma "nounroll";
	ld.u64 	%rd16, [%rd52];
	ld.u64 	%rd17, [%rd16];
	ld.u64 	%rd18, [%rd17];
	ld.u64 	%rd19, [%rd18];
	ld.u64 	%rd20, [%rd19];
	ld.u64 	%rd21, [%rd20];
	ld.u64 	%rd22, [%rd21];
	ld.u64 	%rd23, [%rd22];
	ld.u64 	%rd24, [%rd23];
	ld.u64 	%rd25, [%rd24];
	ld.u64 	%rd26, [%rd25];
	ld.u64 	%rd27, [%rd26];
	ld.u64 	%rd28, [%rd27];
	ld.u64 	%rd29, [%rd28];
	ld.u64 	%rd30, [%rd29];
	ld.u64 	%rd52, [%rd30];
	add.s32 	%r12, %r12, 16;
	setp.ne.s32 	%p3, %r12, 0;
	@%p3 bra 	$L__BB0_3;
$L__BB0_4:
	setp.eq.s32 	%p4, %r1, 0;
	@%p4 bra 	$L__BB0_13;
	and.b32  	%r5, %r10, 7;
	setp.lt.u32 	%p5, %r1, 8;
	@%p5 bra 	$L__BB0_7;
	ld.u64 	%rd32, [%rd52];
	ld.u64 	%rd33, [%rd32];
	ld.u64 	%rd34, [%rd33];
	ld.u64 	%rd35, [%rd34];
	ld.u64 	%rd36, [%rd35];
	ld.u64 	%rd37, [%rd36];
	ld.u64 	%rd38, [%rd37];
	ld.u64 	%rd52, [%rd38];
$L__BB0_7:
	setp.eq.s32 	%p6, %r5, 0;
	@%p6 bra 	$L__BB0_13;
	and.b32  	%r6, %r10, 3;
	setp.lt.u32 	%p7, %r5, 4;
	@%p7 bra 	$L__BB0_10;
	ld.u64 	%rd40, [%rd52];
	ld.u64 	%rd41, [%rd40];
	ld.u64 	%rd42, [%rd41];
	ld.u64 	%rd52, [%rd42];
$L__BB0_10:
	setp.eq.s32 	%p8, %r6, 0;
	@%p8 bra 	$L__BB0_13;
	neg.s32 	%r13, %r6;
$L__BB0_12:
	.pragma "nounroll";
	ld.u64 	%rd52, [%rd52];
	add.s32 	%r13, %r13, 1;
	setp.ne.s32 	%p9, %r13, 0;
	@%p9 bra 	$L__BB0_12;
$L__BB0_13:
	cvta.to.global.u64 	%rd43, %rd14;
	st.global.u64 	[%rd43], %rd52;
	ret;

}


// ===== COMPILED SASS (sm_100) =====

	.target	sm_100

	.elftype	@"ET_EXEC"


//--------------------- .note.nv.tkinfo           --------------------------
	.section	.note.nv.tkinfo,"",@"SHT_NOTE"
	.sectionflags	@"SHF_NOTE_NV_TKINFO"
	.tkinfo
        /*0018*/ 	.word	0x00000002
        /*0030*/ 	.string	""
        /*0030*/ 	.string	"ptxas"
        /*0030*/ 	.string	"Cuda compilation tools, release 13.0, V13.0.88"
        /*0030*/ 	.string	"Build cuda_13.0.r13.0/compiler.36424714_0"
        /*0030*/ 	.string	"-arch sm_100 -m 64 "



//--------------------- .note.nv.cuinfo           --------------------------
	.section	.note.nv.cuinfo,"",@"SHT_NOTE"
	.sectionflags	@"SHF_NOTE_NV_CUINFO"
        /*0018*/ 	.short	0x0002
        /*001a*/ 	.short	0x0064
        /*001c*/ 	.short	0x0082
	.zero		2


//--------------------- .nv.info                  --------------------------
	.section	.nv.info,"",@"SHT_CUDA_INFO"
	.align	4


	//----- nvinfo : EIATTR_REGCOUNT
	.align		4
        /*0000*/ 	.byte	0x04, 0x2f
        /*0002*/ 	.short	(.L_1 - .L_0)
	.align		4
.L_0:
        /*0004*/ 	.word	index@(_Z10read_cachePxi)
        /*0008*/ 	.word	0x00000016


	//----- nvinfo : EIATTR_FRAME_SIZE
	.align		4
.L_1:
        /*000c*/ 	.byte	0x04, 0x11
        /*000e*/ 	.short	(.L_3 - .L_2)
	.align		4
.L_2:
        /*0010*/ 	.word	index@(_Z10read_cachePxi)
        /*0014*/ 	.word	0x00000000


	//----- nvinfo : EIATTR_MIN_STACK_SIZE
	.align		4
.L_3:
        /*0018*/ 	.byte	0x04, 0x12
        /*001a*/ 	.short	(.L_5 - .L_4)
	.align		4
.L_4:
        /*001c*/ 	.word	index@(_Z10read_cachePxi)
        /*0020*/ 	.word	0x00000000
.L_5:


//--------------------- .nv.compat                --------------------------
	.section	.nv.compat,"",@"SHT_CUDA_COMPAT_INFO"
	.align	4
        /*0000*/ 	.byte	0x02, 0x09, 0x00, 0x00, 0x02, 0x02, 0x01, 0x00, 0x02, 0x05, 0x05, 0x00, 0x03, 0x07, 0x01, 0x01
        /*0010*/ 	.byte	0x02, 0x03, 0x00, 0x00, 0x02, 0x06, 0x01, 0x00, 0x04, 0x0b, 0x08, 0x00, 0x09, 0x00, 0x00, 0x00
        /*0020*/ 	.byte	0x00, 0x00, 0x00, 0x00


//--------------------- .nv.info._Z10read_cachePxi --------------------------
	.section	.nv.info._Z10read_cachePxi,"",@"SHT_CUDA_INFO"
	.sectionflags	@""
	.align	4


	//----- nvinfo : EIATTR_CUDA_API_VERSION
	.align		4
        /*0000*/ 	.byte	0x04, 0x37
        /*0002*/ 	.short	(.L_7 - .L_6)
.L_6:
        /*0004*/ 	.word	0x00000082


	//----- nvinfo : EIATTR_KPARAM_INFO
	.align		4
.L_7:
        /*0008*/ 	.byte	0x04, 0x17
        /*000a*/ 	.short	(.L_9 - .L_8)
.L_8:
        /*000c*/ 	.word	0x00000000
        /*0010*/ 	.short	0x0001
        /*0012*/ 	.short	0x0008
        /*0014*/ 	.byte	0x00, 0xf0, 0x11, 0x00


	//----- nvinfo : EIATTR_KPARAM_INFO
	.align		4
.L_9:
        /*0018*/ 	.byte	0x04, 0x17
        /*001a*/ 	.short	(.L_11 - .L_10)
.L_10:
        /*001c*/ 	.word	0x00000000
        /*0020*/ 	.short	0x0000
        /*0022*/ 	.short	0x0000
        /*0024*/ 	.byte	0x00, 0xf5, 0x21, 0x00


	//----- nvinfo : EIATTR_SPARSE_MMA_MASK
	.align		4
.L_11:
        /*0028*/ 	.byte	0x03, 0x50
        /*002a*/ 	.short	0x0000


	//----- nvinfo : EIATTR_MAXREG_COUNT
	.align		4
        /*002c*/ 	.byte	0x03, 0x1b
        /*002e*/ 	.short	0x00ff


	//----- nvinfo : EIATTR_MERCURY_ISA_VERSION
	.align		4
        /*0030*/ 	.byte	0x03, 0x5f
        /*0032*/ 	.short	0x0101


	//----- nvinfo : EIATTR_VRC_CTA_INIT_COUNT
	.align		4
        /*0034*/ 	.byte	0x02, 0x4a
	.zero		1
	.zero		1


	//----- nvinfo : EIATTR_EXIT_INSTR_OFFSETS
	.align		4
        /*0038*/ 	.byte	0x04, 0x1c
        /*003a*/ 	.short	(.L_13 - .L_12)


	//   ....[0]....
.L_12:
        /*003c*/ 	.word	0x00000420


	//----- nvinfo : EIATTR_CBANK_PARAM_SIZE
	.align		4
.L_13:
        /*0040*/ 	.byte	0x03, 0x19
        /*0042*/ 	.short	0x000c


	//----- nvinfo : EIATTR_PARAM_CBANK
	.align		4
        /*0044*/ 	.byte	0x04, 0x0a
        /*0046*/ 	.short	(.L_15 - .L_14)
	.align		4
.L_14:
        /*0048*/ 	.word	index@(.nv.constant0._Z10read_cachePxi)
        /*004c*/ 	.short	0x0380
        /*004e*/ 	.short	0x000c


	//----- nvinfo : EIATTR_SW_WAR
	.align		4
.L_15:
        /*0050*/ 	.byte	0x04, 0x36
        /*0052*/ 	.short	(.L_17 - .L_16)
.L_16:
        /*0054*/ 	.word	0x00000008
.L_17:


//--------------------- .nv.callgraph             --------------------------
	.section	.nv.callgraph,"",@"SHT_CUDA_CALLGRAPH"
	.align	4
	.sectionentsize	8
	.align		4
        /*0000*/ 	.word	0x00000000
	.align		4
        /*0004*/ 	.word	0xffffffff
	.align		4
        /*0008*/ 	.word	0x00000000
	.align		4
        /*000c*/ 	.word	0xfffffffe
	.align		4
        /*0010*/ 	.word	0x00000000
	.align		4
        /*0014*/ 	.word	0xfffffffd
	.align		4
        /*0018*/ 	.word	0x00000000
	.align		4
        /*001c*/ 	.word	0xfffffffc


//--------------------- .text._Z10read_cachePxi   --------------------------
	.section	.text._Z10read_cachePxi,"ax",@progbits
	.align	128
        .global         _Z10read_cachePxi
        .type           _Z10read_cachePxi,@function
        .size           _Z10read_cachePxi,(.L_x_7 - _Z10read_cachePxi)
        .other          _Z10read_cachePxi,@"STO_CUDA_ENTRY STV_DEFAULT"
_Z10read_cachePxi:
.text._Z10read_cachePxi:
[----:B------:R-:W-:Y:S01]  /*0000*/  LDC R1, c[0x0][0x37c] ;  /* 0x0000df00ff017b82 */ /* 0x000fe20000000800 */
[----:B------:R-:W0:Y:S07]  /*0010*/  LDCU UR5, c[0x0][0x388] ;  /* 0x00007100ff0577ac */ /* 0x000e2e0008000800 */
[----:B------:R-:W1:Y:S01]  /*0020*/  LDC.64 R2, c[0x0][0x380] ;  /* 0x0000e000ff027b82 */ /* 0x000e620000000a00 */
[----:B------:R-:W2:Y:S01]  /*0030*/  LDCU.64 UR8, c[0x0][0x358] ;  /* 0x00006b00ff0877ac */ /* 0x000ea20008000a00 */
[----:B0-----:R-:W-:Y:S01]  /*0040*/  UISETP.GE.AND UP0, UPT, UR5, 0x1, UPT ;  /* 0x000000010500788c */ /* 0x001fe2000bf06270 */
[----:B-1----:R-:W-:-:S02]  /*0050*/  IMAD.MOV.U32 R4, RZ, RZ, R2 ;  /* 0x000000ffff047224 */ /* 0x002fc400078e0002 */
[----:B------:R-:W-:-:S06]  /*0060*/  IMAD.MOV.U32 R5, RZ, RZ, R3 ;  /* 0x000000ffff057224 */ /* 0x000fcc00078e0003 */
[----:B--2---:R-:W-:Y:S05]  /*0070*/  BRA.U !UP0, `(.L_x_0) ;  /* 0x0000000108e47547 */ /* 0x004fea000b800000 */
[----:B------:R-:W-:Y:S01]  /*0080*/  UISETP.GE.U32.AND UP1, UPT, UR5, 0x10, UPT ;  /* 0x000000100500788c */ /* 0x000fe2000bf26070 */
[----:B------:R-:W-:Y:S01]  /*0090*/  MOV R4, R2 ;  /* 0x0000000200047202 */ /* 0x000fe20000000f00 */
[----:B------:R-:W-:Y:S01]  /*00a0*/  ULOP3.LUT UR6, UR5, 0xf, URZ, 0xc0, !UPT ;  /* 0x0000000f05067892 */ /* 0x000fe2000f8ec0ff */
[----:B------:R-:W-:-:S03]  /*00b0*/  IMAD.MOV.U32 R5, RZ, RZ, R3 ;  /* 0x000000ffff057224 */ /* 0x000fc600078e0003 */
[----:B------:R-:W-:-:S03]  /*00c0*/  UISETP.NE.AND UP0, UPT, UR6, URZ, UPT ;  /* 0x000000ff0600728c */ /* 0x000fc6000bf05270 */
[----:B------:R-:W-:Y:S08]  /*00d0*/  BRA.U !UP1, `(.L_x_1) ;  /* 0x00000001095c7547 */ /* 0x000ff0000b800000 */
[----:B------:R-:W-:Y:S01]  /*00e0*/  ULOP3.LUT UR4, UR5, 0x7ffffff0, URZ, 0xc0, !UPT ;  /* 0x7ffffff005047892 */ /* 0x000fe2000f8ec0ff */
[----:B------:R-:W-:Y:S02]  /*00f0*/  MOV R4, R2 ;  /* 0x0000000200047202 */ /* 0x000fe40000000f00 */
[----:B------:R-:W-:Y:S01]  /*0100*/  MOV R5, R3 ;  /* 0x0000000300057202 */ /* 0x000fe20000000f00 */
[----:B------:R-:W-:-:S12]  /*0110*/  UIADD3 UR4, UPT, UPT, -UR4, URZ, URZ ;  /* 0x000000ff04047290 */ /* 0x000fd8000fffe1ff */
.L_x_2:
[----:B-----5:R-:W2:Y:S04]  /*0120*/  LD.E.64 R4, desc[UR8][R4.64] ;  /* 0x0000000804047980 */ /* 0x020ea8000c101b00 */
[----:B--2---:R-:W2:Y:S04]  /*0130*/  LD.E.64 R6, desc[UR8][R4.64] ;  /* 0x0000000804067980 */ /* 0x004ea8000c101b00 */
        /* <DEDUP_REMOVED lines=11> */
[----:B0-2---:R-:W2:Y:S04]  /*01f0*/  LD.E.64 R18, desc[UR8][R16.64] ;  /* 0x0000000810127980 */ /* 0x005ea8000c101b00 */
[----:B--2---:R-:W2:Y:S01]  /*0200*/  LD.E.64 R18, desc[UR8][R18.64] ;  /* 0x0000000812127980 */ /* 0x004ea2000c101b00 */
[----:B------:R-:W-:-:S04]  /*0210*/  UIADD3 UR4, UPT, UPT, UR4, 0x10, URZ ;  /* 0x0000001004047890 */ /* 0x000fc8000fffe0ff */
[----:B------:R-:W-:Y:S01]  /*0220*/  UISETP.NE.AND UP1, UPT, UR4, URZ, UPT ;  /* 0x000000ff0400728c */ /* 0x000fe2000bf25270 */
[----:B--2---:R0:W5:Y:S08]  /*0230*/  LD.E.64 R4, desc[UR8][R18.64] ;  /* 0x0000000812047980 */ /* 0x004170000c101b00 */
[----:B------:R-:W-:Y:S05]  /*0240*/  BRA.U UP1, `(.L_x_2) ;  /* 0xfffffffd01b47547 */ /* 0x000fea000b83ffff */
.L_x_1:
[----:B------:R-:W-:Y:S05]  /*0250*/  BRA.U !UP0, `(.L_x_0) ;  /* 0x00000001086c7547 */ /* 0x000fea000b800000 */
[----:B------:R-:W-:Y:S02]  /*0260*/  UISETP.GE.U32.AND UP0, UPT, UR6, 0x8, UPT ;  /* 0x000000080600788c */ /* 0x000fe4000bf06070 */
[----:B------:R-:W-:-:S04]  /*0270*/  ULOP3.LUT UR7, UR5, 0x7, URZ, 0xc0, !UPT ;  /* 0x0000000705077892 */ /* 0x000fc8000f8ec0ff */
[----:B------:R-:W-:-:S03]  /*0280*/  UISETP.NE.AND UP1, UPT, UR7, URZ, UPT ;  /* 0x000000ff0700728c */ /* 0x000fc6000bf25270 */
[----:B------:R-:W-:Y:S08]  /*0290*/  BRA.U !UP0, `(.L_x_3) ;  /* 0x0000000108207547 */ /* 0x000ff0000b800000 */
[----:B-----5:R-:W2:Y:S04]  /*02a0*/  LD.E.64 R6, desc[UR8][R4.64] ;  /* 0x0000000804067980 */ /* 0x020ea8000c101b00 */
[----:B--2---:R-:W2:Y:S04]  /*02b0*/  LD.E.64 R6, desc[UR8][R6.64] ;  /* 0x0000000806067980 */ /* 0x004ea8000c101b00 */
[----:B--2---:R-:W2:Y:S04]  /*02c0*/  LD.E.64 R8, desc[UR8][R6.64] ;  /* 0x0000000806087980 */ /* 0x004ea8000c101b00 */
[----:B--2---:R-:W2:Y:S04]  /*02d0*/  LD.E.64 R8, desc[UR8][R8.64] ;  /* 0x0000000808087980 */ /* 0x004ea8000c101b00 */
[----:B--2---:R-:W2:Y:S04]  /*02e0*/  LD.E.64 R10, desc[UR8][R8.64] ;  /* 0x00000008080a7980 */ /* 0x004ea8000c101b00 */
[----:B--2---:R-:W2:Y:S04]  /*02f0*/  LD.E.64 R10, desc[UR8][R10.64] ;  /* 0x000000080a0a7980 */ /* 0x004ea8000c101b00 */
[----:B--2---:R-:W2:Y:S04]  /*0300*/  LD.E.64 R12, desc[UR8][R10.64] ;  /* 0x000000080a0c7980 */ /* 0x004ea8000c101b00 */
[----:B--2---:R1:W5:Y:S02]  /*0310*/  LD.E.64 R4, desc[UR8][R12.64] ;  /* 0x000000080c047980 */ /* 0x004364000c101b00 */
.L_x_3:
        /* <DEDUP_REMOVED lines=8> */
[----:B--2---:R2:W5:Y:S02]  /*03a0*/  LD.E.64 R4, desc[UR8][R8.64] ;  /* 0x0000000808047980 */ /* 0x004564000c101b00 */
.L_x_4:
[----:B------:R-:W-:Y:S05]  /*03b0*/  BRA.U !UP1, `(.L_x_0) ;  /* 0x0000000109147547 */ /* 0x000fea000b800000 */
[----:B------:R-:W-:-:S12]  /*03c0*/  UIADD3 UR4, UPT, UPT, -UR4, URZ, URZ ;  /* 0x000000ff04047290 */ /* 0x000fd8000fffe1ff */
.L_x_5:
[----:B-----5:R-:W5:Y:S01]  /*03d0*/  LD.E.64 R4, desc[UR8][R4.64] ;  /* 0x0000000804047980 */ /* 0x020f62000c101b00 */
[----:B------:R-:W-:-:S04]  /*03e0*/  UIADD3 UR4, UPT, UPT, UR4, 0x1, URZ ;  /* 0x0000000104047890 */ /* 0x000fc8000fffe0ff */
[----:B------:R-:W-:-:S09]  /*03f0*/  UISETP.NE.AND UP0, UPT, UR4, URZ, UPT ;  /* 0x000000ff0400728c */ /* 0x000fd2000bf05270 */
[----:B------:R-:W-:Y:S05]  /*0400*/  BRA.U UP0, `(.L_x_5) ;  /* 0xfffffffd00f07547 */ /* 0x000fea000b83ffff */
.L_x_0:
[----:B-----5:R-:W-:Y:S01]  /*0410*/  STG.E.64 desc[UR8][R2.64], R4 ;  /* 0x0000000402007986 */ /* 0x020fe2000c101b08 */
[----:B------:R-:W-:Y:S05]  /*0420*/  EXIT ;  /* 0x000000000000794d */ /* 0x000fea0003800000 */
.L_x_6:
[----:B------:R-:W-:-:S00]  /*0430*/  BRA `(.L_x_6) ;  /* 0xfffffffc00fc7947 */ /* 0x000fc0000383ffff */
[----:B------:R-:W-:-:S00]  /*0440*/  NOP ;  /* 0x0000000000007918 */ /* 0x000fc00000000000 */
        /* <DEDUP_REMOVED lines=11> */
.L_x_7:


//--------------------- .nv.shared.reserved.0     --------------------------
	.section	.nv.shared.reserved.0,"aw",@nobits
	.weak		__nv_reservedSMEM_offset_0_alias
	.size		__nv_reservedSMEM_offset_0_alias, 0, 64
	.other		__nv_reservedSMEM_offset_0_alias,@"STO_CUDA_RESERVED_SHARED STV_DEFAULT"
__nv_reservedSMEM_offset_0_alias:
	.zero		0
	.zero		64


//--------------------- .nv.constant0._Z10read_cachePxi --------------------------
	.section	.nv.constant0._Z10read_cachePxi,"a",@progbits
	.sectionflags	@""
	.align	4
.nv.constant0._Z10read_cachePxi:
	.zero		908


//--------------------- SYMBOLS --------------------------

	.type		.nv.reservedSmem.offset0,@object
	.size		.nv.reservedSmem.offset0,0x4
